	.headerflags	@"EF_CUDA_TEXMODE_UNIFIED EF_CUDA_64BIT_ADDRESS EF_CUDA_ACCELERATORS EF_CUDA_SM90 EF_CUDA_VIRTUAL_SM(EF_CUDA_SM90)"
	.elftype	@"ET_EXEC"


//--------------------- .nv.info                  --------------------------
	.section	.nv.info,"",@"SHT_CUDA_INFO"
	.align	4


	//----- nvinfo : EIATTR_REGCOUNT
	.align		4
        /*0000*/ 	.byte	0x04, 0x2f
        /*0002*/ 	.short	(.L_3 - .L_2)
	.align		4
.L_2:
        /*0004*/ 	.word	index@(triton_poi_fused__native_batch_norm_legit_no_training__prelu_kernel_cat_24)
        /*0008*/ 	.word	0x00000020


	//----- nvinfo : EIATTR_MIN_STACK_SIZE
	.align		4
.L_3:
        /*000c*/ 	.byte	0x04, 0x12
        /*000e*/ 	.short	(.L_5 - .L_4)
	.align		4
.L_4:
        /*0010*/ 	.word	index@(triton_poi_fused__native_batch_norm_legit_no_training__prelu_kernel_cat_24)
        /*0014*/ 	.word	0x00000000


	//----- nvinfo : EIATTR_FRAME_SIZE
	.align		4
.L_5:
        /*0018*/ 	.byte	0x04, 0x11
        /*001a*/ 	.short	(.L_7 - .L_6)
	.align		4
.L_6:
        /*001c*/ 	.word	index@(triton_poi_fused__native_batch_norm_legit_no_training__prelu_kernel_cat_24)
        /*0020*/ 	.word	0x00000000


	//----- nvinfo : EIATTR_MIN_STACK_SIZE
	.align		4
.L_7:
        /*0024*/ 	.byte	0x04, 0x12
        /*0026*/ 	.short	(.L_9 - .L_8)
	.align		4
.L_8:
        /*0028*/ 	.word	index@(triton_poi_fused__native_batch_norm_legit_no_training__prelu_kernel_cat_24)
        /*002c*/ 	.word	0x00000000
.L_9:


//--------------------- .nv.info.triton_poi_fused__native_batch_norm_legit_no_training__prelu_kernel_cat_24 --------------------------
	.section	.nv.info.triton_poi_fused__native_batch_norm_legit_no_training__prelu_kernel_cat_24,"",@"SHT_CUDA_INFO"
	.sectionflags	@""
	.align	4


	//----- nvinfo : EIATTR_CUDA_API_VERSION
	.align		4
        /*0000*/ 	.byte	0x04, 0x37
        /*0002*/ 	.short	(.L_11 - .L_10)
.L_10:
        /*0004*/ 	.word	0x0000007c


	//----- nvinfo : EIATTR_KPARAM_INFO
	.align		4
.L_11:
        /*0008*/ 	.byte	0x04, 0x17
        /*000a*/ 	.short	(.L_13 - .L_12)
.L_12:
        /*000c*/ 	.word	0x00000000
        /*0010*/ 	.short	0x0009
        /*0012*/ 	.short	0x0048
        /*0014*/ 	.byte	0x00, 0xf0, 0x11, 0x00


	//----- nvinfo : EIATTR_KPARAM_INFO
	.align		4
.L_13:
        /*0018*/ 	.byte	0x04, 0x17
        /*001a*/ 	.short	(.L_15 - .L_14)
.L_14:
        /*001c*/ 	.word	0x00000000
        /*0020*/ 	.short	0x0008
        /*0022*/ 	.short	0x0040
        /*0024*/ 	.byte	0x00, 0xf4, 0x21, 0x00


	//----- nvinfo : EIATTR_KPARAM_INFO
	.align		4
.L_15:
        /*0028*/ 	.byte	0x04, 0x17
        /*002a*/ 	.short	(.L_17 - .L_16)
.L_16:
        /*002c*/ 	.word	0x00000000
        /*0030*/ 	.short	0x0007
        /*0032*/ 	.short	0x0038
        /*0034*/ 	.byte	0x00, 0xf4, 0x21, 0x00


	//----- nvinfo : EIATTR_KPARAM_INFO
	.align		4
.L_17:
        /*0038*/ 	.byte	0x04, 0x17
        /*003a*/ 	.short	(.L_19 - .L_18)
.L_18:
        /*003c*/ 	.word	0x00000000
        /*0040*/ 	.short	0x0006
        /*0042*/ 	.short	0x0030
        /*0044*/ 	.byte	0x00, 0xf4, 0x21, 0x00


	//----- nvinfo : EIATTR_KPARAM_INFO
	.align		4
.L_19:
        /*0048*/ 	.byte	0x04, 0x17
        /*004a*/ 	.short	(.L_21 - .L_20)
.L_20:
        /*004c*/ 	.word	0x00000000
        /*0050*/ 	.short	0x0005
        /*0052*/ 	.short	0x0028
        /*0054*/ 	.byte	0x00, 0xf4, 0x21, 0x00


	//----- nvinfo : EIATTR_KPARAM_INFO
	.align		4
.L_21:
        /*0058*/ 	.byte	0x04, 0x17
        /*005a*/ 	.short	(.L_23 - .L_22)
.L_22:
        /*005c*/ 	.word	0x00000000
        /*0060*/ 	.short	0x0004
        /*0062*/ 	.short	0x0020
        /*0064*/ 	.byte	0x00, 0xf4, 0x21, 0x00


	//----- nvinfo : EIATTR_KPARAM_INFO
	.align		4
.L_23:
        /*0068*/ 	.byte	0x04, 0x17
        /*006a*/ 	.short	(.L_25 - .L_24)
.L_24:
        /*006c*/ 	.word	0x00000000
        /*0070*/ 	.short	0x0003
        /*0072*/ 	.short	0x0018
        /*0074*/ 	.byte	0x00, 0xf4, 0x21, 0x00


	//----- nvinfo : EIATTR_KPARAM_INFO
	.align		4
.L_25:
        /*0078*/ 	.byte	0x04, 0x17
        /*007a*/ 	.short	(.L_27 - .L_26)
.L_26:
        /*007c*/ 	.word	0x00000000
        /*0080*/ 	.short	0x0002
        /*0082*/ 	.short	0x0010
        /*0084*/ 	.byte	0x00, 0xf4, 0x21, 0x00


	//----- nvinfo : EIATTR_KPARAM_INFO
	.align		4
.L_27:
        /*0088*/ 	.byte	0x04, 0x17
        /*008a*/ 	.short	(.L_29 - .L_28)
.L_28:
        /*008c*/ 	.word	0x00000000
        /*0090*/ 	.short	0x0001
        /*0092*/ 	.short	0x0008
        /*0094*/ 	.byte	0x00, 0xf4, 0x21, 0x00


	//----- nvinfo : EIATTR_KPARAM_INFO
	.align		4
.L_29:
        /*0098*/ 	.byte	0x04, 0x17
        /*009a*/ 	.short	(.L_31 - .L_30)
.L_30:
        /*009c*/ 	.word	0x00000000
        /*00a0*/ 	.short	0x0000
        /*00a2*/ 	.short	0x0000
        /*00a4*/ 	.byte	0x00, 0xf4, 0x21, 0x00


	//----- nvinfo : EIATTR_SPARSE_MMA_MASK
	.align		4
.L_31:
        /*00a8*/ 	.byte	0x03, 0x50
        /*00aa*/ 	.short	0x0000


	//----- nvinfo : EIATTR_MAXREG_COUNT
	.align		4
        /*00ac*/ 	.byte	0x03, 0x1b
        /*00ae*/ 	.short	0x00ff


	//----- nvinfo : EIATTR_EXIT_INSTR_OFFSETS
	.align		4
        /*00b0*/ 	.byte	0x04, 0x1c
        /*00b2*/ 	.short	(.L_33 - .L_32)


	//   ....[0]....
.L_32:
        /*00b4*/ 	.word	0x00000730


	//----- nvinfo : EIATTR_REQNTID
	.align		4
.L_33:
        /*00b8*/ 	.byte	0x04, 0x10
        /*00ba*/ 	.short	(.L_35 - .L_34)
.L_34:
        /*00bc*/ 	.word	0x00000080
        /*00c0*/ 	.word	0x00000001
        /*00c4*/ 	.word	0x00000001


	//----- nvinfo : EIATTR_CBANK_PARAM_SIZE
	.align		4
.L_35:
        /*00c8*/ 	.byte	0x03, 0x19
        /*00ca*/ 	.short	0x004c


	//----- nvinfo : EIATTR_PARAM_CBANK
	.align		4
        /*00cc*/ 	.byte	0x04, 0x0a
        /*00ce*/ 	.short	(.L_37 - .L_36)
	.align		4
.L_36:
        /*00d0*/ 	.word	index@(.nv.constant0.triton_poi_fused__native_batch_norm_legit_no_training__prelu_kernel_cat_24)
        /*00d4*/ 	.short	0x0210
        /*00d6*/ 	.short	0x004c


	//----- nvinfo : EIATTR_SW_WAR
	.align		4
.L_37:
        /*00d8*/ 	.byte	0x04, 0x36
        /*00da*/ 	.short	(.L_39 - .L_38)
.L_38:
        /*00dc*/ 	.word	0x00000008
.L_39:


//--------------------- .nv.callgraph             --------------------------
	.section	.nv.callgraph,"",@"SHT_CUDA_CALLGRAPH"
	.align	4
	.sectionentsize	8
	.align		4
        /*0000*/ 	.word	0x00000000
	.align		4
        /*0004*/ 	.word	0xffffffff
	.align		4
        /*0008*/ 	.word	0x00000000
	.align		4
        /*000c*/ 	.word	0xfffffffe
	.align		4
        /*0010*/ 	.word	0x00000000
	.align		4
        /*0014*/ 	.word	0xfffffffd
	.align		4
        /*0018*/ 	.word	0x00000000
	.align		4
        /*001c*/ 	.word	0xfffffffc


//--------------------- .nv.constant4             --------------------------
	.section	.nv.constant4,"a",@progbits
	.align	8
	.align		8
.nv.constant4:
        /*0000*/ 	.dword	_$_str
	.align		8
        /*0008*/ 	.dword	_$_str_$_2


//--------------------- .text.triton_poi_fused__native_batch_norm_legit_no_training__prelu_kernel_cat_24 --------------------------
	.section	.text.triton_poi_fused__native_batch_norm_legit_no_training__prelu_kernel_cat_24,"ax",@progbits
	.align	128
        .global         triton_poi_fused__native_batch_norm_legit_no_training__prelu_kernel_cat_24
        .type           triton_poi_fused__native_batch_norm_legit_no_training__prelu_kernel_cat_24,@function
        .size           triton_poi_fused__native_batch_norm_legit_no_training__prelu_kernel_cat_24,(.L_x_1 - triton_poi_fused__native_batch_norm_legit_no_training__prelu_kernel_cat_24)
        .other          triton_poi_fused__native_batch_norm_legit_no_training__prelu_kernel_cat_24,@"STO_CUDA_ENTRY STV_DEFAULT"
triton_poi_fused__native_batch_norm_legit_no_training__prelu_kernel_cat_24:
.text.triton_poi_fused__native_batch_norm_legit_no_training__prelu_kernel_cat_24:
[----:B------:R-:W-:Y:S01]  /*0000*/  LDC R1, c[0x0][0x28] ;  /* 0x00000a00ff017b82 */ /* 0x000fe20000000800 */
[----:B------:R-:W1:Y:S07]  /*0010*/  S2R R0, SR_TID.X ;  /* 0x0000000000007919 */ /* 0x000e6e0000002100 */
[----:B------:R-:W2:Y:S01]  /*0020*/  LDC.64 R4, c[0x0][0x230] ;  /* 0x00008c00ff047b82 */ /* 0x000ea20000000a00 */
[----:B------:R-:W-:Y:S01]  /*0030*/  ULDC.64 UR4, c[0x0][0x208] ;  /* 0x0000820000047ab9 */ /* 0x000fe20000000a00 */
[----:B------:R-:W3:Y:S06]  /*0040*/  S2R R3, SR_CTAID.X ;  /* 0x0000000000037919 */ /* 0x000eec0000002500 */
[----:B------:R-:W4:Y:S08]  /*0050*/  LDC.64 R10, c[0x0][0x218] ;  /* 0x00008600ff0a7b82 */ /* 0x000f300000000a00 */
[----:B------:R-:W5:Y:S01]  /*0060*/  LDC.64 R22, c[0x0][0x220] ;  /* 0x00008800ff167b82 */ /* 0x000f620000000a00 */
[----:B------:R-:W-:-:S02]  /*0070*/  CS2R R12, SRZ ;  /* 0x00000000000c7805 */ /* 0x000fc4000001ff00 */
[----:B------:R-:W-:Y:S02]  /*0080*/  CS2R R14, SRZ ;  /* 0x00000000000e7805 */ /* 0x000fe4000001ff00 */
[----:B------:R-:W-:Y:S02]  /*0090*/  CS2R R16, SRZ ;  /* 0x0000000000107805 */ /* 0x000fe4000001ff00 */
[----:B------:R-:W-:Y:S01]  /*00a0*/  CS2R R18, SRZ ;  /* 0x0000000000127805 */ /* 0x000fe2000001ff00 */
[----:B------:R-:W4:Y:S01]  /*00b0*/  LDC.64 R8, c[0x0][0x228] ;  /* 0x00008a00ff087b82 */ /* 0x000f220000000a00 */
[----:B-1----:R-:W-:-:S07]  /*00c0*/  SHF.L.U32 R0, R0, 0x2, RZ ;  /* 0x0000000200007819 */ /* 0x002fce00000006ff */
[----:B------:R-:W1:Y:S01]  /*00d0*/  LDC.64 R20, c[0x0][0x238] ;  /* 0x00008e00ff147b82 */ /* 0x000e620000000a00 */
[----:B------:R-:W-:-:S04]  /*00e0*/  LOP3.LUT R0, R0, 0x1fc, RZ, 0xc0, !PT ;  /* 0x000001fc00007812 */ /* 0x000fc800078ec0ff */
[----:B---3--:R-:W-:-:S04]  /*00f0*/  LEA R0, R3, R0, 0x9 ;  /* 0x0000000003007211 */ /* 0x008fc800078e48ff */
[----:B------:R-:W-:-:S04]  /*0100*/  SHF.R.S32.HI R3, RZ, 0x1f, R0 ;  /* 0x0000001fff037819 */ /* 0x000fc80000011400 */
[----:B------:R-:W-:-:S04]  /*0110*/  LEA.HI R3, R3, R0, RZ, 0x8 ;  /* 0x0000000003037211 */ /* 0x000fc800078f40ff */
[----:B------:R-:W-:-:S04]  /*0120*/  LOP3.LUT R7, R3, 0xffffff00, RZ, 0xc0, !PT ;  /* 0xffffff0003077812 */ /* 0x000fc800078ec0ff */
[----:B------:R-:W-:-:S05]  /*0130*/  IADD3 R2, R0, -R7, RZ ;  /* 0x8000000700027210 */ /* 0x000fca0007ffe0ff */
[----:B--2---:R-:W-:-:S06]  /*0140*/  IMAD.WIDE R4, R2, 0x4, R4 ;  /* 0x0000000402047825 */ /* 0x004fcc00078e0204 */
[----:B------:R-:W2:Y:S01]  /*0150*/  LDG.E.EL.128 R4, desc[UR4][R4.64] ;  /* 0x0000000404047981 */ /* 0x000ea2000c2e1d00 */
[----:B------:R-:W-:Y:S02]  /*0160*/  SHF.R.S32.HI R3, RZ, 0x8, R3 ;  /* 0x00000008ff037819 */ /* 0x000fe40000011403 */
[C---:B------:R-:W-:Y:S02]  /*0170*/  ISETP.GE.AND P4, PT, R2.reuse, 0x80, PT ;  /* 0x000000800200780c */ /* 0x040fe40003f86270 */
[----:B------:R-:W-:Y:S02]  /*0180*/  ISETP.GT.AND P3, PT, R2, 0x7f, PT ;  /* 0x0000007f0200780c */ /* 0x000fe40003f64270 */
[----:B------:R-:W-:-:S05]  /*0190*/  LEA R3, R3, R2, 0x7 ;  /* 0x0000000203037211 */ /* 0x000fca00078e38ff */
[----:B----4-:R-:W-:-:S04]  /*01a0*/  IMAD.WIDE R10, R3, 0x4, R10 ;  /* 0x00000004030a7825 */ /* 0x010fc800078e020a */
[----:B-----5:R-:W-:Y:S01]  /*01b0*/  IMAD.WIDE R22, R3, 0x4, R22 ;  /* 0x0000000403167825 */ /* 0x020fe200078e0216 */
[----:B------:R-:W3:Y:S04]  /*01c0*/  @!P4 LDG.E.EL.128 R12, desc[UR4][R10.64] ;  /* 0x000000040a0cc981 */ /* 0x000ee8000c2e1d00 */
[----:B------:R4:W5:Y:S01]  /*01d0*/  @P3 LDG.E.EL.128 R16, desc[UR4][R22.64+-0x200] ;  /* 0xfffe000416103981 */ /* 0x000962000c2e1d00 */
[----:B------:R-:W-:Y:S01]  /*01e0*/  HFMA2.MMA R3, -RZ, RZ, 1.625, 0 ;  /* 0x3e800000ff037435 */ /* 0x000fe200000001ff */
[----:B0-----:R-:W-:-:S06]  /*01f0*/  IMAD.WIDE R8, R2, 0x4, R8 ;  /* 0x0000000402087825 */ /* 0x001fcc00078e0208 */
[----:B------:R-:W5:Y:S01]  /*0200*/  LDG.E.EL.128 R8, desc[UR4][R8.64] ;  /* 0x0000000408087981 */ /* 0x000f62000c2e1d00 */
[----:B----4-:R-:W0:Y:S02]  /*0210*/  LDC.64 R22, c[0x0][0x240] ;  /* 0x00009000ff167b82 */ /* 0x010e240000000a00 */
[----:B0-----:R-:W-:-:S04]  /*0220*/  IMAD.WIDE R22, R2, 0x4, R22 ;  /* 0x0000000402167825 */ /* 0x001fc800078e0216 */
[----:B--2---:R-:W-:Y:S01]  /*0230*/  FADD R5, R5, 9.9999997473787516356e-06 ;  /* 0x3727c5ac05057421 */ /* 0x004fe20000000000 */
[----:B------:R-:W-:Y:S01]  /*0240*/  FADD R4, R4, 9.9999997473787516356e-06 ;  /* 0x3727c5ac04047421 */ /* 0x000fe20000000000 */
[----:B------:R-:W-:Y:S02]  /*0250*/  FADD R7, R7, 9.9999997473787516356e-06 ;  /* 0x3727c5ac07077421 */ /* 0x000fe40000000000 */
[----:B------:R-:W0:Y:S08]  /*0260*/  MUFU.SQRT R24, R5 ;  /* 0x0000000500187308 */ /* 0x000e300000002000 */
[----:B------:R2:W4:Y:S01]  /*0270*/  MUFU.SQRT R28, R4 ;  /* 0x00000004001c7308 */ /* 0x0005220000002000 */
[----:B---3--:R-:W-:-:S02]  /*0280*/  SEL R12, R12, RZ, !P4 ;  /* 0x000000ff0c0c7207 */ /* 0x008fc40006000000 */
[----:B0-----:R-:W-:-:S05]  /*0290*/  FSETP.GT.AND P2, PT, R24, 8.50705917302346158658e+37, PT ;  /* 0x7e8000001800780b */ /* 0x001fca0003f44000 */
[----:B------:R-:W0:Y:S01]  /*02a0*/  MUFU.SQRT R7, R7 ;  /* 0x0000000700077308 */ /* 0x000e220000002000 */
[----:B------:R-:W-:Y:S01]  /*02b0*/  FSETP.GEU.AND P1, PT, R24, 1.175494350822287508e-38, PT ;  /* 0x008000001800780b */ /* 0x000fe20003f2e000 */
[----:B--2---:R-:W2:Y:S01]  /*02c0*/  LDC.64 R4, c[0x0][0x248] ;  /* 0x00009200ff047b82 */ /* 0x004ea20000000a00 */
[----:B------:R-:W-:Y:S02]  /*02d0*/  SEL R13, R13, RZ, !P4 ;  /* 0x000000ff0d0d7207 */ /* 0x000fe40006000000 */
[----:B-----5:R-:W-:Y:S02]  /*02e0*/  @P4 SEL R12, R16, RZ, P3 ;  /* 0x000000ff100c4207 */ /* 0x020fe40001800000 */
[C---:B----4-:R-:W-:Y:S02]  /*02f0*/  FSETP.GT.AND P6, PT, R28.reuse, 8.50705917302346158658e+37, PT ;  /* 0x7e8000001c00780b */ /* 0x050fe40003fc4000 */
[----:B------:R-:W-:Y:S02]  /*0300*/  FSETP.GEU.AND P5, PT, R28, 1.175494350822287508e-38, PT ;  /* 0x008000001c00780b */ /* 0x000fe40003fae000 */
[----:B------:R-:W-:Y:S01]  /*0310*/  FSEL R25, R3, 1, P6 ;  /* 0x3f80000003197808 */ /* 0x000fe20003000000 */
[----:B------:R-:W-:Y:S01]  /*0320*/  @P2 FMUL R24, R24, 0.25 ;  /* 0x3e80000018182820 */ /* 0x000fe20000400000 */
[----:B------:R-:W-:-:S02]  /*0330*/  @P4 SEL R13, R17, RZ, P3 ;  /* 0x000000ff110d4207 */ /* 0x000fc40001800000 */
[----:B0-----:R-:W-:Y:S01]  /*0340*/  FSETP.GT.AND P0, PT, R7, 8.50705917302346158658e+37, PT ;  /* 0x7e8000000700780b */ /* 0x001fe20003f04000 */
[----:B------:R-:W-:Y:S01]  /*0350*/  @!P1 FMUL R24, R24, 16777216 ;  /* 0x4b80000018189820 */ /* 0x000fe20000400000 */
[----:B------:R-:W-:-:S03]  /*0360*/  SEL R14, R14, RZ, !P4 ;  /* 0x000000ff0e0e7207 */ /* 0x000fc60006000000 */
[----:B------:R-:W-:Y:S01]  /*0370*/  @P6 FMUL R28, R28, 0.25 ;  /* 0x3e8000001c1c6820 */ /* 0x000fe20000400000 */
[----:B------:R-:W-:Y:S01]  /*0380*/  FSETP.GEU.AND P6, PT, R7, 1.175494350822287508e-38, PT ;  /* 0x008000000700780b */ /* 0x000fe20003fce000 */
[----:B------:R-:W0:Y:S01]  /*0390*/  MUFU.RCP R24, R24 ;  /* 0x0000001800187308 */ /* 0x000e220000001000 */
[----:B-1----:R-:W-:-:S04]  /*03a0*/  IMAD.WIDE R16, R2, 0x4, R20 ;  /* 0x0000000402107825 */ /* 0x002fc800078e0214 */
[----:B------:R-:W-:Y:S01]  /*03b0*/  @!P5 FMUL R28, R28, 16777216 ;  /* 0x4b8000001c1cd820 */ /* 0x000fe20000400000 */
[----:B------:R-:W-:Y:S01]  /*03c0*/  FSEL R29, R3, 1, P2 ;  /* 0x3f800000031d7808 */ /* 0x000fe20001000000 */
[----:B------:R-:W3:Y:S01]  /*03d0*/  LDG.E.EL.128 R20, desc[UR4][R22.64] ;  /* 0x0000000416147981 */ /* 0x000ee2000c2e1d00 */
[----:B------:R-:W-:Y:S01]  /*03e0*/  SEL R15, R15, RZ, !P4 ;  /* 0x000000ff0f0f7207 */ /* 0x000fe20006000000 */
[----:B------:R-:W-:Y:S01]  /*03f0*/  @P0 FMUL R7, R7, 0.25 ;  /* 0x3e80000007070820 */ /* 0x000fe20000400000 */
[----:B------:R-:W-:Y:S01]  /*0400*/  @P4 SEL R14, R18, RZ, P3 ;  /* 0x000000ff120e4207 */ /* 0x000fe20001800000 */
[----:B------:R-:W1:Y:S01]  /*0410*/  MUFU.RCP R28, R28 ;  /* 0x0000001c001c7308 */ /* 0x000e620000001000 */
[----:B------:R-:W-:Y:S02]  /*0420*/  @P4 SEL R15, R19, RZ, P3 ;  /* 0x000000ff130f4207 */ /* 0x000fe40001800000 */
[----:B------:R-:W3:Y:S01]  /*0430*/  LDG.E.EL.128 R16, desc[UR4][R16.64] ;  /* 0x0000000410107981 */ /* 0x000ee2000c2e1d00 */
[----:B------:R-:W-:Y:S01]  /*0440*/  @!P6 FMUL R7, R7, 16777216 ;  /* 0x4b8000000707e820 */ /* 0x000fe20000400000 */
[----:B------:R-:W-:-:S05]  /*0450*/  @!P1 FMUL R29, R29, 16777216 ;  /* 0x4b8000001d1d9820 */ /* 0x000fca0000400000 */
[----:B------:R-:W4:Y:S01]  /*0460*/  MUFU.RCP R7, R7 ;  /* 0x0000000700077308 */ /* 0x000f220000001000 */
[----:B0-----:R-:W-:Y:S01]  /*0470*/  FMUL R29, R24, R29 ;  /* 0x0000001d181d7220 */ /* 0x001fe20000400000 */
[----:B------:R-:W-:Y:S01]  /*0480*/  FSEL R24, R3, 1, P0 ;  /* 0x3f80000003187808 */ /* 0x000fe20000000000 */
[----:B------:R-:W-:Y:S01]  /*0490*/  @!P5 FMUL R25, R25, 16777216 ;  /* 0x4b8000001919d820 */ /* 0x000fe20000400000 */
[----:B--2---:R-:W-:-:S04]  /*04a0*/  IMAD.WIDE R4, R2, 0x4, R4 ;  /* 0x0000000402047825 */ /* 0x004fc800078e0204 */
[----:B------:R-:W-:Y:S01]  /*04b0*/  @!P6 FMUL R24, R24, 16777216 ;  /* 0x4b8000001818e820 */ /* 0x000fe20000400000 */
[----:B-1----:R-:W-:-:S03]  /*04c0*/  FMUL R28, R28, R25 ;  /* 0x000000191c1c7220 */ /* 0x002fc60000400000 */
[----:B----4-:R-:W-:Y:S02]  /*04d0*/  FMUL R2, R7, R24 ;  /* 0x0000001807027220 */ /* 0x010fe40000400000 */
[----:B------:R0:W2:Y:S01]  /*04e0*/  LDG.E.EL.128 R24, desc[UR4][R4.64] ;  /* 0x0000000404187981 */ /* 0x0000a2000c2e1d00 */
[----:B------:R-:W-:-:S04]  /*04f0*/  FADD R6, R6, 9.9999997473787516356e-06 ;  /* 0x3727c5ac06067421 */ /* 0x000fc80000000000 */
[----:B------:R-:W1:Y:S02]  /*0500*/  MUFU.SQRT R7, R6 ;  /* 0x0000000600077308 */ /* 0x000e640000002000 */
[C---:B-1----:R-:W-:Y:S02]  /*0510*/  FSETP.GT.AND P0, PT, R7.reuse, 8.50705917302346158658e+37, PT ;  /* 0x7e8000000700780b */ /* 0x042fe40003f04000 */
[----:B------:R-:W-:-:S11]  /*0520*/  FSETP.GEU.AND P1, PT, R7, 1.175494350822287508e-38, PT ;  /* 0x008000000700780b */ /* 0x000fd60003f2e000 */
[----:B------:R-:W-:-:S04]  /*0530*/  @P0 FMUL R7, R7, 0.25 ;  /* 0x3e80000007070820 */ /* 0x000fc80000400000 */
[----:B------:R-:W-:-:S06]  /*0540*/  @!P1 FMUL R7, R7, 16777216 ;  /* 0x4b80000007079820 */ /* 0x000fcc0000400000 */
[----:B------:R-:W1:Y:S01]  /*0550*/  MUFU.RCP R7, R7 ;  /* 0x0000000700077308 */ /* 0x000e620000001000 */
[----:B------:R-:W-:Y:S01]  /*0560*/  FSEL R3, R3, 1, P0 ;  /* 0x3f80000003037808 */ /* 0x000fe20000000000 */
[----:B------:R-:W-:-:S04]  /*0570*/  FADD R11, -R11, R15 ;  /* 0x0000000f0b0b7221 */ /* 0x000fc80000000100 */
[----:B------:R-:W-:Y:S01]  /*0580*/  @!P1 FMUL R3, R3, 16777216 ;  /* 0x4b80000003039820 */ /* 0x000fe20000400000 */
[----:B------:R-:W-:Y:S01]  /*0590*/  FMUL R6, R2, R11 ;  /* 0x0000000b02067220 */ /* 0x000fe20000400000 */
[----:B------:R-:W-:Y:S01]  /*05a0*/  FADD R2, -R9, R13 ;  /* 0x0000000d09027221 */ /* 0x000fe20000000100 */
[----:B------:R-:W-:Y:S01]  /*05b0*/  FADD R10, -R10, R14 ;  /* 0x0000000e0a0a7221 */ /* 0x000fe20000000100 */
[----:B0-----:R-:W-:Y:S01]  /*05c0*/  FADD R5, -R8, R12 ;  /* 0x0000000c08057221 */ /* 0x001fe20000000100 */
[----:B-1----:R-:W-:Y:S01]  /*05d0*/  FMUL R3, R7, R3 ;  /* 0x0000000307037220 */ /* 0x002fe20000400000 */
[----:B------:R-:W-:Y:S02]  /*05e0*/  FMUL R8, R29, R2 ;  /* 0x000000021d087220 */ /* 0x000fe40000400000 */
[----:B------:R-:W-:Y:S01]  /*05f0*/  FMUL R9, R28, R5 ;  /* 0x000000051c097220 */ /* 0x000fe20000400000 */
[----:B------:R-:W-:Y:S01]  /*0600*/  FMUL R7, R3, R10 ;  /* 0x0000000a03077220 */ /* 0x000fe20000400000 */
[----:B------:R-:W0:Y:S08]  /*0610*/  LDC.64 R4, c[0x0][0x210] ;  /* 0x00008400ff047b82 */ /* 0x000e300000000a00 */
[----:B------:R-:W1:Y:S01]  /*0620*/  LDC.64 R2, c[0x0][0x250] ;  /* 0x00009400ff027b82 */ /* 0x000e620000000a00 */
[----:B0-----:R-:W-:-:S04]  /*0630*/  IMAD.WIDE R4, R0, 0x4, R4 ;  /* 0x0000000400047825 */ /* 0x001fc800078e0204 */
[----:B-1----:R-:W-:-:S05]  /*0640*/  IMAD.WIDE R2, R0, 0x4, R2 ;  /* 0x0000000400027825 */ /* 0x002fca00078e0202 */
[----:B------:R-:W-:Y:S01]  /*0650*/  STG.E.128 desc[UR4][R2.64], R12 ;  /* 0x0000000c02007986 */ /* 0x000fe2000c101d04 */
[----:B---3--:R-:W-:Y:S01]  /*0660*/  FFMA R19, R19, R6, R23 ;  /* 0x0000000613137223 */ /* 0x008fe20000000017 */
[----:B------:R-:W-:Y:S01]  /*0670*/  FFMA R18, R18, R7, R22 ;  /* 0x0000000712127223 */ /* 0x000fe20000000016 */
[----:B------:R-:W-:Y:S01]  /*0680*/  FFMA R17, R17, R8, R21 ;  /* 0x0000000811117223 */ /* 0x000fe20000000015 */
[----:B------:R-:W-:Y:S02]  /*0690*/  FFMA R16, R16, R9, R20 ;  /* 0x0000000910107223 */ /* 0x000fe40000000014 */
[----:B------:R-:W-:Y:S02]  /*06a0*/  FSETP.GT.AND P0, PT, R19, RZ, PT ;  /* 0x000000ff1300720b */ /* 0x000fe40003f04000 */
[----:B------:R-:W-:Y:S02]  /*06b0*/  FSETP.GT.AND P1, PT, R18, RZ, PT ;  /* 0x000000ff1200720b */ /* 0x000fe40003f24000 */
[----:B------:R-:W-:-:S02]  /*06c0*/  FSETP.GT.AND P2, PT, R17, RZ, PT ;  /* 0x000000ff1100720b */ /* 0x000fc40003f44000 */
[----:B------:R-:W-:-:S07]  /*06d0*/  FSETP.GT.AND P3, PT, R16, RZ, PT ;  /* 0x000000ff1000720b */ /* 0x000fce0003f64000 */
[----:B--2---:R-:W-:Y:S02]  /*06e0*/  @!P0 FMUL R19, R27, R19 ;  /* 0x000000131b138220 */ /* 0x004fe40000400000 */
[----:B------:R-:W-:Y:S02]  /*06f0*/  @!P1 FMUL R18, R26, R18 ;  /* 0x000000121a129220 */ /* 0x000fe40000400000 */
[----:B------:R-:W-:Y:S02]  /*0700*/  @!P2 FMUL R17, R25, R17 ;  /* 0x000000111911a220 */ /* 0x000fe40000400000 */
[----:B------:R-:W-:-:S05]  /*0710*/  @!P3 FMUL R16, R24, R16 ;  /* 0x000000101810b220 */ /* 0x000fca0000400000 */
[----:B------:R-:W-:Y:S01]  /*0720*/  STG.E.128 desc[UR4][R4.64], R16 ;  /* 0x0000001004007986 */ /* 0x000fe2000c101d04 */
[----:B------:R-:W-:Y:S05]  /*0730*/  EXIT ;  /* 0x000000000000794d */ /* 0x000fea0003800000 */
.L_x_0:
[----:B------:R-:W-:-:S00]  /*0740*/  BRA `(.L_x_0) ;  /* 0xfffffffc00fc7947 */ /* 0x000fc0000383ffff */
[----:B------:R-:W-:-:S00]  /*0750*/  NOP ;  /* 0x0000000000007918 */ /* 0x000fc00000000000 */
        /* <DEDUP_REMOVED lines=10> */
.L_x_1:


//--------------------- .nv.global.init           --------------------------
	.section	.nv.global.init,"aw",@progbits
.nv.global.init:
	.type		_$_str,@object
	.size		_$_str,(_$_str_$_2 - _$_str)
_$_str:
        /*0000*/ 	.byte	0x5f, 0x5f, 0x43, 0x55, 0x44, 0x41, 0x5f, 0x46, 0x54, 0x5a, 0x00
	.type		_$_str_$_2,@object
	.size		_$_str_$_2,(.L_1 - _$_str_$_2)
_$_str_$_2:
        /*000b*/ 	.byte	0x5f, 0x5f, 0x43, 0x55, 0x44, 0x41, 0x5f, 0x50, 0x52, 0x45, 0x43, 0x5f, 0x53, 0x51, 0x52, 0x54
        /*001b*/ 	.byte	0x00
.L_1:


//--------------------- .nv.constant0.triton_poi_fused__native_batch_norm_legit_no_training__prelu_kernel_cat_24 --------------------------
	.section	.nv.constant0.triton_poi_fused__native_batch_norm_legit_no_training__prelu_kernel_cat_24,"a",@progbits
	.sectionflags	@""
	.align	4
.nv.constant0.triton_poi_fused__native_batch_norm_legit_no_training__prelu_kernel_cat_24:
	.zero		604
